//
// Generated by NVIDIA NVVM Compiler
//
// Compiler Build ID: CL-36424714
// Cuda compilation tools, release 13.0, V13.0.88
// Based on NVVM 20.0.0
//

.version 9.0
.target sm_100
.address_size 64

	// .globl	_Z9graphletsPiyS_yS_S_P11EDGE_OUTPUT
.extern .func  (.param .b64 func_retval0) malloc
(
	.param .b64 malloc_param_0
)
;
.extern .func free
(
	.param .b64 free_param_0
)
;

.visible .entry _Z9graphletsPiyS_yS_S_P11EDGE_OUTPUT(
	.param .u64 .ptr .align 1 _Z9graphletsPiyS_yS_S_P11EDGE_OUTPUT_param_0,
	.param .u64 _Z9graphletsPiyS_yS_S_P11EDGE_OUTPUT_param_1,
	.param .u64 .ptr .align 1 _Z9graphletsPiyS_yS_S_P11EDGE_OUTPUT_param_2,
	.param .u64 _Z9graphletsPiyS_yS_S_P11EDGE_OUTPUT_param_3,
	.param .u64 .ptr .align 1 _Z9graphletsPiyS_yS_S_P11EDGE_OUTPUT_param_4,
	.param .u64 .ptr .align 1 _Z9graphletsPiyS_yS_S_P11EDGE_OUTPUT_param_5,
	.param .u64 .ptr .align 1 _Z9graphletsPiyS_yS_S_P11EDGE_OUTPUT_param_6
)
{
	.reg .pred 	%p<28>;
	.reg .b16 	%rs<5>;
	.reg .b32 	%r<161>;
	.reg .b64 	%rd<87>;

	ld.param.u64 	%rd16, [_Z9graphletsPiyS_yS_S_P11EDGE_OUTPUT_param_0];
	ld.param.u64 	%rd12, [_Z9graphletsPiyS_yS_S_P11EDGE_OUTPUT_param_2];
	ld.param.u64 	%rd13, [_Z9graphletsPiyS_yS_S_P11EDGE_OUTPUT_param_3];
	ld.param.u64 	%rd14, [_Z9graphletsPiyS_yS_S_P11EDGE_OUTPUT_param_4];
	ld.param.u64 	%rd17, [_Z9graphletsPiyS_yS_S_P11EDGE_OUTPUT_param_5];
	cvta.to.global.u64 	%rd1, %rd16;
	cvta.to.global.u64 	%rd2, %rd17;
	mov.u32 	%r73, %ctaid.x;
	mov.u32 	%r74, %ntid.x;
	mov.u32 	%r75, %tid.x;
	mad.lo.s32 	%r76, %r73, %r74, %r75;
	cvt.s64.s32 	%rd3, %r76;
	setp.le.u64 	%p1, %rd13, %rd3;
	@%p1 bra 	$L__BB0_8;
	cvta.to.global.u64 	%rd18, %rd12;
	cvta.to.global.u64 	%rd19, %rd14;
	shl.b64 	%rd20, %rd3, 2;
	add.s64 	%rd21, %rd18, %rd20;
	ld.global.u32 	%r78, [%rd21];
	mul.wide.s32 	%rd22, %r78, 4;
	add.s64 	%rd23, %rd19, %rd22;
	ld.global.u32 	%r1, [%rd23];
	add.s64 	%rd24, %rd2, %rd22;
	ld.global.u32 	%r2, [%rd24];
	mul.wide.s32 	%rd25, %r1, 4;
	add.s64 	%rd4, %rd1, %rd25;
	ld.global.u32 	%r79, [%rd4+4];
	ld.global.u32 	%r80, [%rd4];
	not.b32 	%r81, %r80;
	add.s32 	%r3, %r79, %r81;
	cvt.s64.s32 	%rd26, %r3;
	mul.wide.s32 	%rd27, %r3, 4;
	{ // callseq 0, 0
	.param .b64 param0;
	st.param.b64 	[param0], %rd27;
	.param .b64 retval0;
	call.uni (retval0), 
	malloc, 
	(
	param0
	);
	ld.param.b64 	%rd28, [retval0];
	} // callseq 0
	{ // callseq 1, 0
	.param .b64 param0;
	st.param.b64 	[param0], %rd27;
	.param .b64 retval0;
	call.uni (retval0), 
	malloc, 
	(
	param0
	);
	ld.param.b64 	%rd29, [retval0];
	} // callseq 1
	{ // callseq 2, 0
	.param .b64 param0;
	st.param.b64 	[param0], %rd26;
	.param .b64 retval0;
	call.uni (retval0), 
	malloc, 
	(
	param0
	);
	ld.param.b64 	%rd30, [retval0];
	} // callseq 2
	ld.global.u32 	%r131, [%rd4];
	mul.wide.s32 	%rd31, %r2, 4;
	add.s64 	%rd8, %rd1, %rd31;
	ld.global.u32 	%r132, [%rd8];
	mov.b32 	%r128, 0;
	mov.u32 	%r129, %r128;
	mov.u32 	%r130, %r128;
	mov.u32 	%r133, %r128;
$L__BB0_2:
	ld.global.u32 	%r158, [%rd4+4];
	setp.lt.s32 	%p2, %r131, %r158;
	@%p2 bra 	$L__BB0_9;
	ld.global.u32 	%r134, [%rd8+4];
	setp.lt.s32 	%p3, %r132, %r134;
	mov.b32 	%r17, 2147483647;
	@%p3 bra 	$L__BB0_10;
	ld.global.u32 	%r140, [%rd4];
	ld.global.u32 	%r141, [%rd8];
	mov.b32 	%r156, 0;
	mov.u32 	%r143, %r156;
$L__BB0_5:
	setp.lt.s32 	%p4, %r140, %r158;
	@%p4 bra 	$L__BB0_19;
	ld.global.u32 	%r144, [%rd8+4];
	setp.lt.s32 	%p5, %r141, %r144;
	mov.b32 	%r145, 2147483647;
	@%p5 bra 	$L__BB0_20;
	ld.param.u64 	%rd86, [_Z9graphletsPiyS_yS_S_P11EDGE_OUTPUT_param_6];
	ld.param.u64 	%rd85, [_Z9graphletsPiyS_yS_S_P11EDGE_OUTPUT_param_1];
	{ // callseq 3, 0
	.param .b64 param0;
	st.param.b64 	[param0], %rd28;
	call.uni 
	free, 
	(
	param0
	);
	} // callseq 3
	{ // callseq 4, 0
	.param .b64 param0;
	st.param.b64 	[param0], %rd29;
	call.uni 
	free, 
	(
	param0
	);
	} // callseq 4
	{ // callseq 5, 0
	.param .b64 param0;
	st.param.b64 	[param0], %rd30;
	call.uni 
	free, 
	(
	param0
	);
	} // callseq 5
	cvt.s64.s32 	%rd32, %r128;
	cvta.to.global.u64 	%rd33, %rd86;
	mad.lo.s64 	%rd34, %rd3, 104, %rd33;
	st.global.u64 	[%rd34], %rd32;
	add.s32 	%r85, %r130, %r129;
	cvt.s64.s32 	%rd35, %r85;
	st.global.u64 	[%rd34+8], %rd35;
	add.s32 	%r86, %r128, %r85;
	add.s32 	%r87, %r86, 2;
	cvt.s64.s32 	%rd36, %r87;
	sub.s64 	%rd37, %rd85, %rd36;
	st.global.u64 	[%rd34+16], %rd37;
	shr.u32 	%r88, %r156, 31;
	add.s32 	%r89, %r156, %r88;
	shr.s32 	%r90, %r89, 1;
	cvt.s64.s32 	%rd38, %r90;
	st.global.u64 	[%rd34+24], %rd38;
	cvt.s64.s32 	%rd39, %r143;
	st.global.u64 	[%rd34+32], %rd39;
	add.s32 	%r91, %r128, -1;
	mul.lo.s32 	%r92, %r91, %r128;
	shr.u32 	%r93, %r92, 31;
	add.s32 	%r94, %r92, %r93;
	shr.s32 	%r95, %r94, 1;
	cvt.s64.s32 	%rd40, %r95;
	st.global.u64 	[%rd34+40], %rd40;
	mul.lo.s32 	%r96, %r130, %r129;
	cvt.s64.s32 	%rd41, %r96;
	st.global.u64 	[%rd34+48], %rd41;
	mul.lo.s32 	%r97, %r85, %r128;
	cvt.s64.s32 	%rd42, %r97;
	st.global.u64 	[%rd34+56], %rd42;
	add.s32 	%r98, %r129, -1;
	mul.lo.s32 	%r99, %r98, %r129;
	shr.u32 	%r100, %r99, 31;
	add.s32 	%r101, %r99, %r100;
	shr.s32 	%r102, %r101, 1;
	add.s32 	%r103, %r130, -1;
	mul.lo.s32 	%r104, %r103, %r130;
	shr.u32 	%r105, %r104, 31;
	add.s32 	%r106, %r104, %r105;
	shr.s32 	%r107, %r106, 1;
	add.s32 	%r108, %r107, %r102;
	cvt.s64.s32 	%rd43, %r108;
	st.global.u64 	[%rd34+64], %rd43;
	mul.lo.s64 	%rd44, %rd37, %rd32;
	st.global.u64 	[%rd34+72], %rd44;
	mul.lo.s64 	%rd45, %rd37, %rd35;
	st.global.u64 	[%rd34+80], %rd45;
	add.s64 	%rd46, %rd37, -1;
	mul.lo.s64 	%rd47, %rd46, %rd37;
	shr.u64 	%rd48, %rd47, 1;
	st.global.u64 	[%rd34+88], %rd48;
	ld.global.u32 	%r109, [%rd4+4];
	ld.global.u32 	%r110, [%rd4];
	ld.global.u32 	%r111, [%rd8+4];
	ld.global.u32 	%r112, [%rd8];
	sub.s32 	%r113, %r110, %r109;
	cvt.s64.s32 	%rd49, %r113;
	sub.s32 	%r114, %r112, %r111;
	cvt.s64.s32 	%rd50, %r114;
	add.s64 	%rd51, %rd13, %rd49;
	add.s64 	%rd52, %rd51, %rd50;
	add.s64 	%rd53, %rd52, 1;
	st.global.u64 	[%rd34+96], %rd53;
$L__BB0_8:
	ret;
$L__BB0_9:
	mul.wide.s32 	%rd67, %r131, 4;
	add.s64 	%rd68, %rd2, %rd67;
	ld.global.u32 	%r17, [%rd68];
	ld.global.u32 	%r134, [%rd8+4];
$L__BB0_10:
	setp.ge.s32 	%p23, %r132, %r134;
	mov.b32 	%r136, 2147483647;
	@%p23 bra 	$L__BB0_12;
	mul.wide.s32 	%rd69, %r132, 4;
	add.s64 	%rd70, %rd2, %rd69;
	ld.global.u32 	%r136, [%rd70];
$L__BB0_12:
	setp.ge.s32 	%p24, %r17, %r136;
	@%p24 bra 	$L__BB0_16;
	setp.eq.s32 	%p27, %r17, %r2;
	@%p27 bra 	$L__BB0_15;
	add.s32 	%r129, %r129, 1;
	mul.wide.s32 	%rd78, %r17, 4;
	add.s64 	%rd79, %rd1, %rd78;
	ld.global.u32 	%r126, [%rd79];
	cvt.s64.s32 	%rd80, %r133;
	mul.wide.s32 	%rd81, %r133, 4;
	add.s64 	%rd82, %rd28, %rd81;
	st.u32 	[%rd82], %r126;
	ld.global.u32 	%r127, [%rd79+4];
	add.s64 	%rd83, %rd29, %rd81;
	st.u32 	[%rd83], %r127;
	add.s64 	%rd84, %rd30, %rd80;
	mov.b16 	%rs4, 0;
	st.u8 	[%rd84], %rs4;
	add.s32 	%r133, %r133, 1;
$L__BB0_15:
	add.s32 	%r131, %r131, 1;
	bra.uni 	$L__BB0_2;
$L__BB0_16:
	setp.ge.s32 	%p25, %r136, %r17;
	@%p25 bra 	$L__BB0_18;
	setp.ne.s32 	%p26, %r136, %r1;
	selp.u32 	%r125, 1, 0, %p26;
	add.s32 	%r130, %r130, %r125;
	add.s32 	%r132, %r132, 1;
	bra.uni 	$L__BB0_2;
$L__BB0_18:
	add.s32 	%r128, %r128, 1;
	mul.wide.s32 	%rd71, %r17, 4;
	add.s64 	%rd72, %rd1, %rd71;
	ld.global.u32 	%r123, [%rd72];
	cvt.s64.s32 	%rd73, %r133;
	mul.wide.s32 	%rd74, %r133, 4;
	add.s64 	%rd75, %rd28, %rd74;
	st.u32 	[%rd75], %r123;
	ld.global.u32 	%r124, [%rd72+4];
	add.s64 	%rd76, %rd29, %rd74;
	st.u32 	[%rd76], %r124;
	add.s64 	%rd77, %rd30, %rd73;
	mov.b16 	%rs3, 1;
	st.u8 	[%rd77], %rs3;
	add.s32 	%r133, %r133, 1;
	add.s32 	%r131, %r131, 1;
	add.s32 	%r132, %r132, 1;
	bra.uni 	$L__BB0_2;
$L__BB0_19:
	mul.wide.s32 	%rd54, %r140, 4;
	add.s64 	%rd55, %rd2, %rd54;
	ld.global.u32 	%r145, [%rd55];
	ld.global.u32 	%r144, [%rd8+4];
$L__BB0_20:
	setp.ge.s32 	%p6, %r141, %r144;
	mov.b32 	%r146, 2147483647;
	@%p6 bra 	$L__BB0_22;
	mul.wide.s32 	%rd56, %r141, 4;
	add.s64 	%rd57, %rd2, %rd56;
	ld.global.u32 	%r146, [%rd57];
$L__BB0_22:
	setp.lt.s32 	%p7, %r3, 1;
	setp.gt.s32 	%p8, %r146, %r145;
	setp.eq.s32 	%p9, %r146, %r1;
	or.pred  	%p10, %p8, %p9;
	or.pred  	%p11, %p10, %p7;
	@%p11 bra 	$L__BB0_38;
	mov.b32 	%r147, 0;
$L__BB0_24:
	mul.wide.u32 	%rd58, %r147, 4;
	add.s64 	%rd9, %rd28, %rd58;
	ld.u32 	%r154, [%rd9];
	add.s64 	%rd10, %rd29, %rd58;
	ld.u32 	%r153, [%rd10];
	setp.ge.s32 	%p12, %r154, %r153;
	@%p12 bra 	$L__BB0_29;
	add.s32 	%r150, %r154, 1;
	mov.u32 	%r152, %r154;
$L__BB0_26:
	mov.u32 	%r154, %r150;
	mul.wide.s32 	%rd59, %r152, 4;
	add.s64 	%rd60, %rd2, %rd59;
	ld.global.u32 	%r117, [%rd60];
	setp.ge.s32 	%p13, %r117, %r146;
	@%p13 bra 	$L__BB0_28;
	add.s32 	%r152, %r152, 1;
	st.u32 	[%rd9], %r154;
	ld.u32 	%r153, [%rd10];
	add.s32 	%r150, %r154, 1;
	setp.lt.s32 	%p14, %r154, %r153;
	@%p14 bra 	$L__BB0_26;
	bra.uni 	$L__BB0_29;
$L__BB0_28:
	add.s32 	%r154, %r154, -1;
$L__BB0_29:
	setp.ge.s32 	%p15, %r154, %r153;
	@%p15 bra 	$L__BB0_36;
	mul.wide.s32 	%rd61, %r154, 4;
	add.s64 	%rd62, %rd2, %rd61;
	ld.global.u32 	%r118, [%rd62];
	setp.ne.s32 	%p16, %r118, %r146;
	@%p16 bra 	$L__BB0_36;
	setp.ne.s32 	%p17, %r145, %r146;
	@%p17 bra 	$L__BB0_34;
	cvt.u64.u32 	%rd65, %r147;
	add.s64 	%rd66, %rd30, %rd65;
	ld.u8 	%rs2, [%rd66];
	setp.eq.s16 	%p19, %rs2, 0;
	mov.b32 	%r155, 0;
	@%p19 bra 	$L__BB0_35;
	add.s32 	%r156, %r156, 1;
	bra.uni 	$L__BB0_36;
$L__BB0_34:
	cvt.u64.u32 	%rd63, %r147;
	add.s64 	%rd64, %rd30, %rd63;
	ld.u8 	%rs1, [%rd64];
	setp.eq.s16 	%p18, %rs1, 0;
	selp.u32 	%r155, 1, 0, %p18;
$L__BB0_35:
	add.s32 	%r143, %r155, %r143;
$L__BB0_36:
	add.s32 	%r147, %r147, 1;
	setp.ne.s32 	%p20, %r147, %r3;
	@%p20 bra 	$L__BB0_24;
	ld.global.u32 	%r158, [%rd4+4];
$L__BB0_38:
	setp.le.s32 	%p21, %r146, %r145;
	setp.le.s32 	%p22, %r145, %r146;
	selp.u32 	%r120, 1, 0, %p22;
	add.s32 	%r140, %r140, %r120;
	selp.u32 	%r121, 1, 0, %p21;
	add.s32 	%r141, %r141, %r121;
	bra.uni 	$L__BB0_5;

}


// ===== COMPILED SASS (sm_100) =====

	.target	sm_100

	.elftype	@"ET_EXEC"


//--------------------- .note.nv.tkinfo           --------------------------
	.section	.note.nv.tkinfo,"",@"SHT_NOTE"
	.sectionflags	@"SHF_NOTE_NV_TKINFO"
	.tkinfo
        /*0018*/ 	.word	0x00000002
        /*0030*/ 	.string	""
        /*0030*/ 	.string	"ptxas"
        /*0030*/ 	.string	"Cuda compilation tools, release 13.0, V13.0.88"
        /*0030*/ 	.string	"Build cuda_13.0.r13.0/compiler.36424714_0"
        /*0030*/ 	.string	"-arch sm_100 -m 64 "



//--------------------- .note.nv.cuinfo           --------------------------
	.section	.note.nv.cuinfo,"",@"SHT_NOTE"
	.sectionflags	@"SHF_NOTE_NV_CUINFO"
        /*0018*/ 	.short	0x0002
        /*001a*/ 	.short	0x0064
        /*001c*/ 	.short	0x0082
	.zero		2


//--------------------- .nv.info                  --------------------------
	.section	.nv.info,"",@"SHT_CUDA_INFO"
	.align	4


	//----- nvinfo : EIATTR_REGCOUNT
	.align		4
        /*0000*/ 	.byte	0x04, 0x2f
        /*0002*/ 	.short	(.L_1 - .L_0)
	.align		4
.L_0:
        /*0004*/ 	.word	index@(_Z9graphletsPiyS_yS_S_P11EDGE_OUTPUT)
        /*0008*/ 	.word	0x00000028


	//----- nvinfo : EIATTR_FRAME_SIZE
	.align		4
.L_1:
        /*000c*/ 	.byte	0x04, 0x11
        /*000e*/ 	.short	(.L_3 - .L_2)
	.align		4
.L_2:
        /*0010*/ 	.word	index@(_Z9graphletsPiyS_yS_S_P11EDGE_OUTPUT)
        /*0014*/ 	.word	0x00000000


	//----- nvinfo : EIATTR_MIN_STACK_SIZE
	.align		4
.L_3:
        /*0018*/ 	.byte	0x04, 0x12
        /*001a*/ 	.short	(.L_5 - .L_4)
	.align		4
.L_4:
        /*001c*/ 	.word	index@(_Z9graphletsPiyS_yS_S_P11EDGE_OUTPUT)
        /*0020*/ 	.word	0x00000000
.L_5:


//--------------------- .nv.compat                --------------------------
	.section	.nv.compat,"",@"SHT_CUDA_COMPAT_INFO"
	.align	4
        /*0000*/ 	.byte	0x02, 0x09, 0x00, 0x00, 0x02, 0x02, 0x01, 0x00, 0x02, 0x05, 0x05, 0x00, 0x03, 0x07, 0x01, 0x01
        /*0010*/ 	.byte	0x02, 0x03, 0x00, 0x00, 0x02, 0x06, 0x01, 0x00, 0x04, 0x0b, 0x08, 0x00, 0x09, 0x00, 0x00, 0x00
        /*0020*/ 	.byte	0x00, 0x00, 0x00, 0x00


//--------------------- .nv.info._Z9graphletsPiyS_yS_S_P11EDGE_OUTPUT --------------------------
	.section	.nv.info._Z9graphletsPiyS_yS_S_P11EDGE_OUTPUT,"",@"SHT_CUDA_INFO"
	.sectionflags	@""
	.align	4


	//----- nvinfo : EIATTR_CUDA_API_VERSION
	.align		4
        /*0000*/ 	.byte	0x04, 0x37
        /*0002*/ 	.short	(.L_7 - .L_6)
.L_6:
        /*0004*/ 	.word	0x00000082


	//----- nvinfo : EIATTR_KPARAM_INFO
	.align		4
.L_7:
        /*0008*/ 	.byte	0x04, 0x17
        /*000a*/ 	.short	(.L_9 - .L_8)
.L_8:
        /*000c*/ 	.word	0x00000000
        /*0010*/ 	.short	0x0006
        /*0012*/ 	.short	0x0030
        /*0014*/ 	.byte	0x00, 0xf5, 0x21, 0x00


	//----- nvinfo : EIATTR_KPARAM_INFO
	.align		4
.L_9:
        /*0018*/ 	.byte	0x04, 0x17
        /*001a*/ 	.short	(.L_11 - .L_10)
.L_10:
        /*001c*/ 	.word	0x00000000
        /*0020*/ 	.short	0x0005
        /*0022*/ 	.short	0x0028
        /*0024*/ 	.byte	0x00, 0xf5, 0x21, 0x00


	//----- nvinfo : EIATTR_KPARAM_INFO
	.align		4
.L_11:
        /*0028*/ 	.byte	0x04, 0x17
        /*002a*/ 	.short	(.L_13 - .L_12)
.L_12:
        /*002c*/ 	.word	0x00000000
        /*0030*/ 	.short	0x0004
        /*0032*/ 	.short	0x0020
        /*0034*/ 	.byte	0x00, 0xf5, 0x21, 0x00


	//----- nvinfo : EIATTR_KPARAM_INFO
	.align		4
.L_13:
        /*0038*/ 	.byte	0x04, 0x17
        /*003a*/ 	.short	(.L_15 - .L_14)
.L_14:
        /*003c*/ 	.word	0x00000000
        /*0040*/ 	.short	0x0003
        /*0042*/ 	.short	0x0018
        /*0044*/ 	.byte	0x00, 0xf0, 0x21, 0x00


	//----- nvinfo : EIATTR_KPARAM_INFO
	.align		4
.L_15:
        /*0048*/ 	.byte	0x04, 0x17
        /*004a*/ 	.short	(.L_17 - .L_16)
.L_16:
        /*004c*/ 	.word	0x00000000
        /*0050*/ 	.short	0x0002
        /*0052*/ 	.short	0x0010
        /*0054*/ 	.byte	0x00, 0xf5, 0x21, 0x00


	//----- nvinfo : EIATTR_KPARAM_INFO
	.align		4
.L_17:
        /*0058*/ 	.byte	0x04, 0x17
        /*005a*/ 	.short	(.L_19 - .L_18)
.L_18:
        /*005c*/ 	.word	0x00000000
        /*0060*/ 	.short	0x0001
        /*0062*/ 	.short	0x0008
        /*0064*/ 	.byte	0x00, 0xf0, 0x21, 0x00


	//----- nvinfo : EIATTR_KPARAM_INFO
	.align		4
.L_19:
        /*0068*/ 	.byte	0x04, 0x17
        /*006a*/ 	.short	(.L_21 - .L_20)
.L_20:
        /*006c*/ 	.word	0x00000000
        /*0070*/ 	.short	0x0000
        /*0072*/ 	.short	0x0000
        /*0074*/ 	.byte	0x00, 0xf5, 0x21, 0x00


	//----- nvinfo : EIATTR_SPARSE_MMA_MASK
	.align		4
.L_21:
        /*0078*/ 	.byte	0x03, 0x50
        /*007a*/ 	.short	0x0000


	//----- nvinfo : EIATTR_MAXREG_COUNT
	.align		4
        /*007c*/ 	.byte	0x03, 0x1b
        /*007e*/ 	.short	0x00ff


	//----- nvinfo : EIATTR_EXTERNS
	.align		4
        /*0080*/ 	.byte	0x04, 0x0f
        /*0082*/ 	.short	(.L_23 - .L_22)


	//   ....[0]....
	.align		4
.L_22:
        /*0084*/ 	.word	index@(malloc)


	//   ....[1]....
	.align		4
        /*0088*/ 	.word	index@(free)


	//----- nvinfo : EIATTR_MERCURY_ISA_VERSION
	.align		4
.L_23:
        /*008c*/ 	.byte	0x03, 0x5f
        /*008e*/ 	.short	0x0101


	//----- nvinfo : EIATTR_VRC_CTA_INIT_COUNT
	.align		4
        /*0090*/ 	.byte	0x02, 0x4a
	.zero		1
	.zero		1


	//----- nvinfo : EIATTR_SYSCALL_OFFSETS
	.align		4
        /*0094*/ 	.byte	0x04, 0x46
        /*0096*/ 	.short	(.L_25 - .L_24)


	//   ....[0]....
.L_24:
        /*0098*/ 	.word	0x00000220


	//   ....[1]....
        /*009c*/ 	.word	0x00000290


	//   ....[2]....
        /*00a0*/ 	.word	0x00000300


	//   ....[3]....
        /*00a4*/ 	.word	0x00000eb0


	//   ....[4]....
        /*00a8*/ 	.word	0x00000f10


	//   ....[5]....
        /*00ac*/ 	.word	0x00000f60


	//----- nvinfo : EIATTR_EXIT_INSTR_OFFSETS
	.align		4
.L_25:
        /*00b0*/ 	.byte	0x04, 0x1c
        /*00b2*/ 	.short	(.L_27 - .L_26)


	//   ....[0]....
.L_26:
        /*00b4*/ 	.word	0x00000090


	//   ....[1]....
        /*00b8*/ 	.word	0x00001450


	//----- nvinfo : EIATTR_CRS_STACK_SIZE
	.align		4
.L_27:
        /*00bc*/ 	.byte	0x04, 0x1e
        /*00be*/ 	.short	(.L_29 - .L_28)
.L_28:
        /*00c0*/ 	.word	0x00000000


	//----- nvinfo : EIATTR_CBANK_PARAM_SIZE
	.align		4
.L_29:
        /*00c4*/ 	.byte	0x03, 0x19
        /*00c6*/ 	.short	0x0038


	//----- nvinfo : EIATTR_PARAM_CBANK
	.align		4
        /*00c8*/ 	.byte	0x04, 0x0a
        /*00ca*/ 	.short	(.L_31 - .L_30)
	.align		4
.L_30:
        /*00cc*/ 	.word	index@(.nv.constant0._Z9graphletsPiyS_yS_S_P11EDGE_OUTPUT)
        /*00d0*/ 	.short	0x0380
        /*00d2*/ 	.short	0x0038


	//----- nvinfo : EIATTR_SW_WAR
	.align		4
.L_31:
        /*00d4*/ 	.byte	0x04, 0x36
        /*00d6*/ 	.short	(.L_33 - .L_32)
.L_32:
        /*00d8*/ 	.word	0x00000008
.L_33:


//--------------------- .nv.callgraph             --------------------------
	.section	.nv.callgraph,"",@"SHT_CUDA_CALLGRAPH"
	.align	4
	.sectionentsize	8
	.align		4
        /*0000*/ 	.word	0x00000000
	.align		4
        /*0004*/ 	.word	0xffffffff
	.align		4
        /*0008*/ 	.word	index@(_Z9graphletsPiyS_yS_S_P11EDGE_OUTPUT)
	.align		4
        /*000c*/ 	.word	index@(free)
	.align		4
        /*0010*/ 	.word	index@(_Z9graphletsPiyS_yS_S_P11EDGE_OUTPUT)
	.align		4
        /*0014*/ 	.word	index@(malloc)
	.align		4
        /*0018*/ 	.word	0x00000000
	.align		4
        /*001c*/ 	.word	0xfffffffe
	.align		4
        /*0020*/ 	.word	0x00000000
	.align		4
        /*0024*/ 	.word	0xfffffffd
	.align		4
        /*0028*/ 	.word	0x00000000
	.align		4
        /*002c*/ 	.word	0xfffffffc


//--------------------- .nv.constant4             --------------------------
	.section	.nv.constant4,"a",@progbits
	.align	8
	.align		8
.nv.constant4:
        /*0000*/ 	.dword	malloc
	.align		8
        /*0008*/ 	.dword	free


//--------------------- .text._Z9graphletsPiyS_yS_S_P11EDGE_OUTPUT --------------------------
	.section	.text._Z9graphletsPiyS_yS_S_P11EDGE_OUTPUT,"ax",@progbits
	.align	128
        .global         _Z9graphletsPiyS_yS_S_P11EDGE_OUTPUT
        .type           _Z9graphletsPiyS_yS_S_P11EDGE_OUTPUT,@function
        .size           _Z9graphletsPiyS_yS_S_P11EDGE_OUTPUT,(.L_x_40 - _Z9graphletsPiyS_yS_S_P11EDGE_OUTPUT)
        .other          _Z9graphletsPiyS_yS_S_P11EDGE_OUTPUT,@"STO_CUDA_ENTRY STV_DEFAULT"
_Z9graphletsPiyS_yS_S_P11EDGE_OUTPUT:
.text._Z9graphletsPiyS_yS_S_P11EDGE_OUTPUT:
[----:B------:R-:W0:Y:S01]  /*0000*/  LDC R1, c[0x0][0x37c] ;  /* 0x0000df00ff017b82 */ /* 0x000e220000000800 */
[----:B------:R-:W1:Y:S07]  /*0010*/  S2R R3, SR_TID.X ;  /* 0x0000000000037919 */ /* 0x000e6e0000002100 */
[----:B------:R-:W1:Y:S01]  /*0020*/  S2UR UR4, SR_CTAID.X ;  /* 0x00000000000479c3 */ /* 0x000e620000002500 */
[----:B------:R-:W2:Y:S07]  /*0030*/  LDCU.64 UR6, c[0x0][0x398] ;  /* 0x00007300ff0677ac */ /* 0x000eae0008000a00 */
[----:B------:R-:W1:Y:S02]  /*0040*/  LDC R30, c[0x0][0x360] ;  /* 0x0000d800ff1e7b82 */ /* 0x000e640000000800 */
[----:B-1----:R-:W-:-:S05]  /*0050*/  IMAD R30, R30, UR4, R3 ;  /* 0x000000041e1e7c24 */ /* 0x002fca000f8e0203 */
[----:B--2---:R-:W-:Y:S02]  /*0060*/  ISETP.GE.U32.AND P0, PT, R30, UR6, PT ;  /* 0x000000061e007c0c */ /* 0x004fe4000bf06070 */
[----:B------:R-:W-:-:S04]  /*0070*/  SHF.R.S32.HI R29, RZ, 0x1f, R30 ;  /* 0x0000001fff1d7819 */ /* 0x000fc8000001141e */
[----:B------:R-:W-:-:S13]  /*0080*/  ISETP.GE.U32.AND.EX P0, PT, R29, UR7, PT, P0 ;  /* 0x000000071d007c0c */ /* 0x000fda000bf06100 */
[----:B0-----:R-:W-:Y:S05]  /*0090*/  @P0 EXIT ;  /* 0x000000000000094d */ /* 0x001fea0003800000 */
[----:B------:R-:W0:Y:S01]  /*00a0*/  LDCU.64 UR4, c[0x0][0x390] ;  /* 0x00007200ff0477ac */ /* 0x000e220008000a00 */
[----:B------:R-:W1:Y:S01]  /*00b0*/  LDC.64 R2, c[0x0][0x3a0] ;  /* 0x0000e800ff027b82 */ /* 0x000e620000000a00 */
[----:B------:R-:W2:Y:S07]  /*00c0*/  LDCU.64 UR36, c[0x0][0x358] ;  /* 0x00006b00ff2477ac */ /* 0x000eae0008000a00 */
[----:B------:R-:W3:Y:S08]  /*00d0*/  LDC.64 R24, c[0x0][0x380] ;  /* 0x0000e000ff187b82 */ /* 0x000ef00000000a00 */
[----:B------:R-:W4:Y:S01]  /*00e0*/  LDC.64 R6, c[0x0][0x3a8] ;  /* 0x0000ea00ff067b82 */ /* 0x000f220000000a00 */
[----:B0-----:R-:W-:-:S04]  /*00f0*/  LEA R4, P0, R30, UR4, 0x2 ;  /* 0x000000041e047c11 */ /* 0x001fc8000f8010ff */
[----:B------:R-:W-:-:S06]  /*0100*/  LEA.HI.X R5, R30, UR5, R29, 0x2, P0 ;  /* 0x000000051e057c11 */ /* 0x000fcc00080f141d */
[----:B--2---:R-:W1:Y:S02]  /*0110*/  LDG.E R5, desc[UR36][R4.64] ;  /* 0x0000002404057981 */ /* 0x004e64000c1e1900 */
[----:B-1----:R-:W-:-:S05]  /*0120*/  IMAD.WIDE R2, R5, 0x4, R2 ;  /* 0x0000000405027825 */ /* 0x002fca00078e0202 */
[----:B------:R-:W3:Y:S01]  /*0130*/  LDG.E R28, desc[UR36][R2.64] ;  /* 0x00000024021c7981 */ /* 0x000ee2000c1e1900 */
[----:B----4-:R-:W-:-:S05]  /*0140*/  IMAD.WIDE R6, R5, 0x4, R6 ;  /* 0x0000000405067825 */ /* 0x010fca00078e0206 */
[----:B------:R0:W5:Y:S01]  /*0150*/  LDG.E R31, desc[UR36][R6.64] ;  /* 0x00000024061f7981 */ /* 0x000162000c1e1900 */
[----:B---3--:R-:W-:-:S05]  /*0160*/  IMAD.WIDE R24, R28, 0x4, R24 ;  /* 0x000000041c187825 */ /* 0x008fca00078e0218 */
[----:B------:R-:W2:Y:S04]  /*0170*/  LDG.E R10, desc[UR36][R24.64] ;  /* 0x00000024180a7981 */ /* 0x000ea8000c1e1900 */
[----:B------:R-:W3:Y:S01]  /*0180*/  LDG.E R0, desc[UR36][R24.64+0x4] ;  /* 0x0000042418007981 */ /* 0x000ee2000c1e1900 */
[----:B------:R-:W-:-:S04]  /*0190*/  MOV R23, 0x0 ;  /* 0x0000000000177802 */ /* 0x000fc80000000f00 */
[----:B------:R0:W1:Y:S01]  /*01a0*/  LDC.64 R8, c[0x4][R23] ;  /* 0x0100000017087b82 */ /* 0x0000620000000a00 */
[----:B--2---:R-:W-:-:S05]  /*01b0*/  LOP3.LUT R5, RZ, R10, RZ, 0x33, !PT ;  /* 0x0000000aff057212 */ /* 0x004fca00078e33ff */
[----:B---3--:R-:W-:-:S04]  /*01c0*/  IMAD.IADD R2, R0, 0x1, R5 ;  /* 0x0000000100027824 */ /* 0x008fc800078e0205 */
[----:B------:R-:W-:Y:S01]  /*01d0*/  IMAD.WIDE R16, R2, 0x4, RZ ;  /* 0x0000000402107825 */ /* 0x000fe200078e02ff */
[----:B------:R-:W-:-:S03]  /*01e0*/  SHF.R.S32.HI R22, RZ, 0x1f, R2 ;  /* 0x0000001fff167819 */ /* 0x000fc60000011402 */
[----:B------:R-:W-:Y:S02]  /*01f0*/  IMAD.MOV.U32 R4, RZ, RZ, R16 ;  /* 0x000000ffff047224 */ /* 0x000fe400078e0010 */
[----:B01----:R-:W-:-:S07]  /*0200*/  IMAD.MOV.U32 R5, RZ, RZ, R17 ;  /* 0x000000ffff057224 */ /* 0x003fce00078e0011 */
[----:B------:R-:W-:-:S07]  /*0210*/  LEPC R20, `(.L_x_0) ;  /* 0x000000001014794e */ /* 0x000fce0000000000 */
[----:B-----5:R-:W-:Y:S05]  /*0220*/  CALL.ABS.NOINC R8 ;  /* 0x0000000008007343 */ /* 0x020fea0003c00000 */
.L_x_0:
[----:B------:R0:W1:Y:S01]  /*0230*/  LDC.64 R6, c[0x4][R23] ;  /* 0x0100000017067b82 */ /* 0x0000620000000a00 */
[----:B------:R-:W-:Y:S01]  /*0240*/  IMAD.MOV.U32 R18, RZ, RZ, R4 ;  /* 0x000000ffff127224 */ /* 0x000fe200078e0004 */
[----:B------:R-:W-:Y:S01]  /*0250*/  MOV R19, R5 ;  /* 0x0000000500137202 */ /* 0x000fe20000000f00 */
[----:B------:R-:W-:Y:S02]  /*0260*/  IMAD.MOV.U32 R4, RZ, RZ, R16 ;  /* 0x000000ffff047224 */ /* 0x000fe400078e0010 */
[----:B------:R-:W-:-:S07]  /*0270*/  IMAD.MOV.U32 R5, RZ, RZ, R17 ;  /* 0x000000ffff057224 */ /* 0x000fce00078e0011 */
[----:B------:R-:W-:-:S07]  /*0280*/  LEPC R20, `(.L_x_1) ;  /* 0x000000001014794e */ /* 0x000fce0000000000 */
[----:B01----:R-:W-:Y:S05]  /*0290*/  CALL.ABS.NOINC R6 ;  /* 0x0000000006007343 */ /* 0x003fea0003c00000 */
.L_x_1:
[----:B------:R0:W1:Y:S01]  /*02a0*/  LDC.64 R6, c[0x4][R23] ;  /* 0x0100000017067b82 */ /* 0x0000620000000a00 */
[----:B------:R-:W-:Y:S02]  /*02b0*/  IMAD.MOV.U32 R16, RZ, RZ, R4 ;  /* 0x000000ffff107224 */ /* 0x000fe400078e0004 */
[----:B------:R-:W-:Y:S01]  /*02c0*/  IMAD.MOV.U32 R17, RZ, RZ, R5 ;  /* 0x000000ffff117224 */ /* 0x000fe200078e0005 */
[----:B------:R-:W-:Y:S01]  /*02d0*/  MOV R5, R22 ;  /* 0x0000001600057202 */ /* 0x000fe20000000f00 */
[----:B------:R-:W-:-:S07]  /*02e0*/  IMAD.MOV.U32 R4, RZ, RZ, R2 ;  /* 0x000000ffff047224 */ /* 0x000fce00078e0002 */
[----:B------:R-:W-:-:S07]  /*02f0*/  LEPC R20, `(.L_x_2) ;  /* 0x000000001014794e */ /* 0x000fce0000000000 */
[----:B01----:R-:W-:Y:S05]  /*0300*/  CALL.ABS.NOINC R6 ;  /* 0x0000000006007343 */ /* 0x003fea0003c00000 */
.L_x_2:
[----:B------:R-:W0:Y:S01]  /*0310*/  LDC.64 R22, c[0x0][0x380] ;  /* 0x0000e000ff167b82 */ /* 0x000e220000000a00 */
[----:B------:R1:W5:Y:S01]  /*0320*/  LDG.E R6, desc[UR36][R24.64] ;  /* 0x0000002418067981 */ /* 0x000362000c1e1900 */
[----:B0-----:R-:W-:-:S05]  /*0330*/  IMAD.WIDE R22, R31, 0x4, R22 ;  /* 0x000000041f167825 */ /* 0x001fca00078e0216 */
[----:B------:R1:W5:Y:S01]  /*0340*/  LDG.E R0, desc[UR36][R22.64] ;  /* 0x0000002416007981 */ /* 0x000362000c1e1900 */
[----:B------:R-:W-:Y:S01]  /*0350*/  HFMA2 R3, -RZ, RZ, 0, 0 ;  /* 0x00000000ff037431 */ /* 0x000fe200000001ff */
[----:B------:R-:W-:Y:S01]  /*0360*/  BSSY.RECONVERGENT B0, `(.L_x_3) ;  /* 0x000004c000007945 */ /* 0x000fe20003800200 */
[----:B------:R-:W-:Y:S01]  /*0370*/  IMAD.MOV.U32 R27, RZ, RZ, R4 ;  /* 0x000000ffff1b7224 */ /* 0x000fe200078e0004 */
[----:B------:R-:W-:Y:S01]  /*0380*/  CS2R R32, SRZ ;  /* 0x0000000000207805 */ /* 0x000fe2000001ff00 */
[----:B------:R-:W-:Y:S02]  /*0390*/  IMAD.MOV.U32 R26, RZ, RZ, R5 ;  /* 0x000000ffff1a7224 */ /* 0x000fe400078e0005 */
[----:B------:R-:W-:-:S07]  /*03a0*/  IMAD.MOV.U32 R34, RZ, RZ, RZ ;  /* 0x000000ffff227224 */ /* 0x000fce00078e00ff */
.L_x_15:
[----:B0-2---:R-:W2:Y:S01]  /*03b0*/  LDG.E R7, desc[UR36][R24.64+0x4] ;  /* 0x0000042418077981 */ /* 0x005ea2000c1e1900 */
[----:B------:R-:W0:Y:S01]  /*03c0*/  LDC.64 R4, c[0x0][0x3a8] ;  /* 0x0000ea00ff047b82 */ /* 0x000e220000000a00 */
[----:B------:R-:W-:Y:S01]  /*03d0*/  BSSY.RELIABLE B7, `(.L_x_4) ;  /* 0x000000d000077945 */ /* 0x000fe20003800100 */
[----:B--2--5:R-:W-:-:S13]  /*03e0*/  ISETP.GE.AND P0, PT, R6, R7, PT ;  /* 0x000000070600720c */ /* 0x024fda0003f06270 */
[----:B0-----:R-:W-:Y:S05]  /*03f0*/  @P0 BRA `(.L_x_5) ;  /* 0x0000000000100947 */ /* 0x001fea0003800000 */
[----:B------:R-:W-:Y:S01]  /*0400*/  IMAD.WIDE R8, R6, 0x4, R4 ;  /* 0x0000000406087825 */ /* 0x000fe200078e0204 */
[----:B------:R0:W5:Y:S05]  /*0410*/  LDG.E R7, desc[UR36][R22.64+0x4] ;  /* 0x0000042416077981 */ /* 0x00016a000c1e1900 */
[----:B------:R0:W5:Y:S01]  /*0420*/  LDG.E R9, desc[UR36][R8.64] ;  /* 0x0000002408097981 */ /* 0x000162000c1e1900 */
[----:B------:R-:W-:Y:S05]  /*0430*/  BRA `(.L_x_6) ;  /* 0x0000000000187947 */ /* 0x000fea0003800000 */
.L_x_5:
[----:B------:R-:W2:Y:S02]  /*0440*/  LDG.E R9, desc[UR36][R22.64+0x4] ;  /* 0x0000042416097981 */ /* 0x000ea4000c1e1900 */
[----:B--2---:R-:W-:-:S13]  /*0450*/  ISETP.GE.AND P0, PT, R0, R9, PT ;  /* 0x000000090000720c */ /* 0x004fda0003f06270 */
[----:B------:R-:W-:Y:S05]  /*0460*/  @P0 BREAK.RELIABLE B7 ;  /* 0x0000000000070942 */ /* 0x000fea0003800100 */
[----:B------:R-:W-:Y:S05]  /*0470*/  @P0 BRA `(.L_x_7) ;  /* 0x0000000000e80947 */ /* 0x000fea0003800000 */
[----:B------:R-:W-:Y:S02]  /*0480*/  IMAD.MOV.U32 R7, RZ, RZ, R9 ;  /* 0x000000ffff077224 */ /* 0x000fe400078e0009 */
[----:B------:R-:W-:-:S07]  /*0490*/  IMAD.MOV.U32 R9, RZ, RZ, 0x7fffffff ;  /* 0x7fffffffff097424 */ /* 0x000fce00078e00ff */
.L_x_6:
[----:B------:R-:W-:Y:S05]  /*04a0*/  BSYNC.RELIABLE B7 ;  /* 0x0000000000077941 */ /* 0x000fea0003800100 */
.L_x_4:
[----:B-----5:R-:W-:Y:S01]  /*04b0*/  ISETP.GE.AND P0, PT, R0, R7, PT ;  /* 0x000000070000720c */ /* 0x020fe20003f06270 */
[----:B------:R-:W-:Y:S01]  /*04c0*/  BSSY.RECONVERGENT B1, `(.L_x_8) ;  /* 0x0000005000017945 */ /* 0x000fe20003800200 */
[----:B0-----:R-:W-:-:S11]  /*04d0*/  IMAD.MOV.U32 R8, RZ, RZ, 0x7fffffff ;  /* 0x7fffffffff087424 */ /* 0x001fd600078e00ff */
[----:B------:R-:W-:Y:S05]  /*04e0*/  @P0 BRA `(.L_x_9) ;  /* 0x0000000000080947 */ /* 0x000fea0003800000 */
[----:B------:R-:W-:-:S05]  /*04f0*/  IMAD.WIDE R4, R0, 0x4, R4 ;  /* 0x0000000400047825 */ /* 0x000fca00078e0204 */
[----:B------:R0:W5:Y:S02]  /*0500*/  LDG.E R8, desc[UR36][R4.64] ;  /* 0x0000002404087981 */ /* 0x000164000c1e1900 */
.L_x_9:
[----:B------:R-:W-:Y:S05]  /*0510*/  BSYNC.RECONVERGENT B1 ;  /* 0x0000000000017941 */ /* 0x000fea0003800200 */
.L_x_8:
[----:B-----5:R-:W-:Y:S01]  /*0520*/  ISETP.GE.AND P0, PT, R9, R8, PT ;  /* 0x000000080900720c */ /* 0x020fe20003f06270 */
[----:B------:R-:W-:-:S12]  /*0530*/  BSSY.RECONVERGENT B1, `(.L_x_10) ;  /* 0x000002d000017945 */ /* 0x000fd80003800200 */
[----:B------:R-:W-:Y:S05]  /*0540*/  @P0 BRA `(.L_x_11) ;  /* 0x00000000004c0947 */ /* 0x000fea0003800000 */
[----:B------:R-:W-:Y:S01]  /*0550*/  ISETP.NE.AND P0, PT, R9, R31, PT ;  /* 0x0000001f0900720c */ /* 0x000fe20003f05270 */
[----:B------:R-:W-:-:S12]  /*0560*/  BSSY.RECONVERGENT B2, `(.L_x_12) ;  /* 0x000000f000027945 */ /* 0x000fd80003800200 */
[----:B------:R-:W-:Y:S05]  /*0570*/  @!P0 BRA `(.L_x_13) ;  /* 0x0000000000348947 */ /* 0x000fea0003800000 */
[----:B------:R-:W2:Y:S02]  /*0580*/  LDC.64 R12, c[0x0][0x380] ;  /* 0x0000e000ff0c7b82 */ /* 0x000ea40000000a00 */
[----:B--2---:R-:W-:-:S05]  /*0590*/  IMAD.WIDE R12, R9, 0x4, R12 ;  /* 0x00000004090c7825 */ /* 0x004fca00078e020c */
[----:B------:R-:W2:Y:S01]  /*05a0*/  LDG.E R7, desc[UR36][R12.64] ;  /* 0x000000240c077981 */ /* 0x000ea2000c1e1900 */
[C---:B------:R-:W-:Y:S01]  /*05b0*/  IMAD.WIDE R10, R3.reuse, 0x4, R18 ;  /* 0x00000004030a7825 */ /* 0x040fe200078e0212 */
[----:B0-----:R-:W-:-:S04]  /*05c0*/  IADD3 R4, P0, PT, R3, R27, RZ ;  /* 0x0000001b03047210 */ /* 0x001fc80007f1e0ff */
[----:B--2---:R2:W-:Y:S04]  /*05d0*/  ST.E desc[UR36][R10.64], R7 ;  /* 0x000000070a007985 */ /* 0x0045e8000c101924 */
[----:B------:R-:W3:Y:S01]  /*05e0*/  LDG.E R15, desc[UR36][R12.64+0x4] ;  /* 0x000004240c0f7981 */ /* 0x000ee2000c1e1900 */
[C---:B------:R-:W-:Y:S01]  /*05f0*/  IMAD.WIDE R8, R3.reuse, 0x4, R16 ;  /* 0x0000000403087825 */ /* 0x040fe200078e0210 */
[C---:B------:R-:W-:Y:S02]  /*0600*/  LEA.HI.X.SX32 R5, R3.reuse, R26, 0x1, P0 ;  /* 0x0000001a03057211 */ /* 0x040fe400000f0eff */
[----:B------:R-:W-:Y:S01]  /*0610*/  IADD3 R3, PT, PT, R3, 0x1, RZ ;  /* 0x0000000103037810 */ /* 0x000fe20007ffe0ff */
[----:B------:R-:W-:Y:S01]  /*0620*/  VIADD R33, R33, 0x1 ;  /* 0x0000000121217836 */ /* 0x000fe20000000000 */
[----:B---3--:R2:W-:Y:S04]  /*0630*/  ST.E desc[UR36][R8.64], R15 ;  /* 0x0000000f08007985 */ /* 0x0085e8000c101924 */
[----:B------:R2:W-:Y:S02]  /*0640*/  ST.E.U8 desc[UR36][R4.64], RZ ;  /* 0x000000ff04007985 */ /* 0x0005e4000c101124 */
.L_x_13:
[----:B------:R-:W-:Y:S05]  /*0650*/  BSYNC.RECONVERGENT B2 ;  /* 0x0000000000027941 */ /* 0x000fea0003800200 */
.L_x_12:
[----:B------:R-:W-:Y:S01]  /*0660*/  VIADD R6, R6, 0x1 ;  /* 0x0000000106067836 */ /* 0x000fe20000000000 */
[----:B------:R-:W-:Y:S06]  /*0670*/  BRA `(.L_x_14) ;  /* 0x0000000000607947 */ /* 0x000fec0003800000 */
.L_x_11:
[----:B------:R-:W-:-:S04]  /*0680*/  ISETP.GE.AND P0, PT, R8, R9, PT ;  /* 0x000000090800720c */ /* 0x000fc80003f06270 */
[----:B------:R-:W-:-:S09]  /*0690*/  ISETP.NE.OR P1, PT, R8, R28, P0 ;  /* 0x0000001c0800720c */ /* 0x000fd20000725670 */
[----:B0-----:R-:W-:Y:S01]  /*06a0*/  @!P0 VIADD R4, R32, 0x1 ;  /* 0x0000000120048836 */ /* 0x001fe20000000000 */
[----:B------:R-:W-:-:S03]  /*06b0*/  @!P0 IADD3 R0, PT, PT, R0, 0x1, RZ ;  /* 0x0000000100008810 */ /* 0x000fc60007ffe0ff */
[----:B------:R-:W-:-:S04]  /*06c0*/  @!P1 IMAD.MOV R4, RZ, RZ, R32 ;  /* 0x000000ffff049224 */ /* 0x000fc800078e0220 */
[----:B------:R-:W-:Y:S01]  /*06d0*/  @!P0 IMAD.MOV.U32 R32, RZ, RZ, R4 ;  /* 0x000000ffff208224 */ /* 0x000fe200078e0004 */
[----:B------:R-:W-:Y:S06]  /*06e0*/  @!P0 BRA `(.L_x_14) ;  /* 0x0000000000448947 */ /* 0x000fec0003800000 */
[----:B------:R-:W0:Y:S02]  /*06f0*/  LDC.64 R4, c[0x0][0x380] ;  /* 0x0000e000ff047b82 */ /* 0x000e240000000a00 */
[----:B0-----:R-:W-:-:S05]  /*0700*/  IMAD.WIDE R4, R9, 0x4, R4 ;  /* 0x0000000409047825 */ /* 0x001fca00078e0204 */
[----:B------:R-:W2:Y:S01]  /*0710*/  LDG.E R7, desc[UR36][R4.64] ;  /* 0x0000002404077981 */ /* 0x000ea2000c1e1900 */
[C---:B------:R-:W-:Y:S01]  /*0720*/  IMAD.WIDE R8, R3.reuse, 0x4, R18 ;  /* 0x0000000403087825 */ /* 0x040fe200078e0212 */
[----:B------:R-:W-:-:S03]  /*0730*/  IADD3 R10, P0, PT, R3, R27, RZ ;  /* 0x0000001b030a7210 */ /* 0x000fc60007f1e0ff */
[----:B------:R-:W-:Y:S01]  /*0740*/  IMAD.MOV.U32 R14, RZ, RZ, 0x1 ;  /* 0x00000001ff0e7424 */ /* 0x000fe200078e00ff */
[----:B--2---:R0:W-:Y:S04]  /*0750*/  ST.E desc[UR36][R8.64], R7 ;  /* 0x0000000708007985 */ /* 0x0041e8000c101924 */
[----:B------:R2:W3:Y:S01]  /*0760*/  LDG.E R15, desc[UR36][R4.64+0x4] ;  /* 0x00000424040f7981 */ /* 0x0004e2000c1e1900 */
[C---:B------:R-:W-:Y:S01]  /*0770*/  IMAD.WIDE R12, R3.reuse, 0x4, R16 ;  /* 0x00000004030c7825 */ /* 0x040fe200078e0210 */
[----:B------:R-:W-:Y:S02]  /*0780*/  LEA.HI.X.SX32 R11, R3, R26, 0x1, P0 ;  /* 0x0000001a030b7211 */ /* 0x000fe400000f0eff */
[----:B------:R-:W-:Y:S01]  /*0790*/  IADD3 R6, PT, PT, R6, 0x1, RZ ;  /* 0x0000000106067810 */ /* 0x000fe20007ffe0ff */
[----:B------:R-:W-:-:S02]  /*07a0*/  VIADD R34, R34, 0x1 ;  /* 0x0000000122227836 */ /* 0x000fc40000000000 */
[----:B------:R-:W-:Y:S02]  /*07b0*/  VIADD R0, R0, 0x1 ;  /* 0x0000000100007836 */ /* 0x000fe40000000000 */
[----:B------:R-:W-:Y:S01]  /*07c0*/  VIADD R3, R3, 0x1 ;  /* 0x0000000103037836 */ /* 0x000fe20000000000 */
[----:B--2---:R-:W-:Y:S01]  /*07d0*/  PRMT R5, R14, 0x7610, R5 ;  /* 0x000076100e057816 */ /* 0x004fe20000000005 */
[----:B---3--:R0:W-:Y:S04]  /*07e0*/  ST.E desc[UR36][R12.64], R15 ;  /* 0x0000000f0c007985 */ /* 0x0081e8000c101924 */
[----:B------:R0:W-:Y:S02]  /*07f0*/  ST.E.U8 desc[UR36][R10.64], R5 ;  /* 0x000000050a007985 */ /* 0x0001e4000c101124 */
.L_x_14:
[----:B------:R-:W-:Y:S05]  /*0800*/  BSYNC.RECONVERGENT B1 ;  /* 0x0000000000017941 */ /* 0x000fea0003800200 */
.L_x_10:
[----:B------:R-:W-:Y:S05]  /*0810*/  BRA `(.L_x_15) ;  /* 0xfffffff800e47947 */ /* 0x000fea000383ffff */
.L_x_7:
[----:B------:R-:W-:Y:S05]  /*0820*/  BSYNC.RECONVERGENT B0 ;  /* 0x0000000000007941 */ /* 0x000fea0003800200 */
.L_x_3:
[----:B------:R0:W5:Y:S04]  /*0830*/  LDG.E R0, desc[UR36][R24.64] ;  /* 0x0000002418007981 */ /* 0x000168000c1e1900 */
[----:B------:R0:W5:Y:S01]  /*0840*/  LDG.E R3, desc[UR36][R22.64] ;  /* 0x0000002416037981 */ /* 0x000162000c1e1900 */
[----:B------:R-:W-:Y:S01]  /*0850*/  BSSY.RECONVERGENT B0, `(.L_x_16) ;  /* 0x0000060000007945 */ /* 0x000fe20003800200 */
[----:B------:R-:W-:Y:S01]  /*0860*/  IMAD.MOV.U32 R31, RZ, RZ, RZ ;  /* 0x000000ffff1f7224 */ /* 0x000fe200078e00ff */
[----:B------:R-:W-:-:S07]  /*0870*/  MOV R36, RZ ;  /* 0x000000ff00247202 */ /* 0x000fce0000000f00 */
.L_x_35:
[----:B-----5:R-:W-:Y:S01]  /*0880*/  ISETP.GE.AND P0, PT, R0, R7, PT ;  /* 0x000000070000720c */ /* 0x020fe20003f06270 */
[----:B------:R-:W-:-:S12]  /*0890*/  BSSY.RELIABLE B6, `(.L_x_17) ;  /* 0x000000c000067945 */ /* 0x000fd80003800100 */
[----:B----4-:R-:W-:Y:S05]  /*08a0*/  @P0 BRA `(.L_x_18) ;  /* 0x0000000000140947 */ /* 0x010fea0003800000 */
[----:B------:R-:W2:Y:S01]  /*08b0*/  LDC.64 R4, c[0x0][0x3a8] ;  /* 0x0000ea00ff047b82 */ /* 0x000ea20000000a00 */
[----:B------:R3:W5:Y:S01]  /*08c0*/  LDG.E R6, desc[UR36][R22.64+0x4] ;  /* 0x0000042416067981 */ /* 0x000762000c1e1900 */
[----:B--2---:R-:W-:-:S05]  /*08d0*/  IMAD.WIDE R4, R0, 0x4, R4 ;  /* 0x0000000400047825 */ /* 0x004fca00078e0204 */
[----:B------:R3:W5:Y:S01]  /*08e0*/  LDG.E R10, desc[UR36][R4.64] ;  /* 0x00000024040a7981 */ /* 0x000762000c1e1900 */
[----:B------:R-:W-:Y:S05]  /*08f0*/  BRA `(.L_x_19) ;  /* 0x0000000000147947 */ /* 0x000fea0003800000 */
.L_x_18:
[----:B------:R-:W2:Y:S02]  /*0900*/  LDG.E R6, desc[UR36][R22.64+0x4] ;  /* 0x0000042416067981 */ /* 0x000ea4000c1e1900 */
[----:B--2---:R-:W-:-:S13]  /*0910*/  ISETP.GE.AND P0, PT, R3, R6, PT ;  /* 0x000000060300720c */ /* 0x004fda0003f06270 */
[----:B------:R-:W-:Y:S05]  /*0920*/  @P0 BREAK.RELIABLE B6 ;  /* 0x0000000000060942 */ /* 0x000fea0003800100 */
[----:B------:R-:W-:Y:S05]  /*0930*/  @P0 BRA `(.L_x_20) ;  /* 0x0000000400440947 */ /* 0x000fea0003800000 */
[----:B------:R-:W-:-:S07]  /*0940*/  IMAD.MOV.U32 R10, RZ, RZ, 0x7fffffff ;  /* 0x7fffffffff0a7424 */ /* 0x000fce00078e00ff */
.L_x_19:
[----:B------:R-:W-:Y:S05]  /*0950*/  BSYNC.RELIABLE B6 ;  /* 0x0000000000067941 */ /* 0x000fea0003800100 */
.L_x_17:
[----:B-----5:R-:W-:Y:S01]  /*0960*/  ISETP.GE.AND P0, PT, R3, R6, PT ;  /* 0x000000060300720c */ /* 0x020fe20003f06270 */
[----:B------:R-:W-:Y:S01]  /*0970*/  BSSY.RECONVERGENT B1, `(.L_x_21) ;  /* 0x0000006000017945 */ /* 0x000fe20003800200 */
[----:B------:R-:W-:-:S11]  /*0980*/  IMAD.MOV.U32 R11, RZ, RZ, 0x7fffffff ;  /* 0x7fffffffff0b7424 */ /* 0x000fd600078e00ff */
[----:B------:R-:W-:Y:S05]  /*0990*/  @P0 BRA `(.L_x_22) ;  /* 0x00000000000c0947 */ /* 0x000fea0003800000 */
[----:B---3--:R-:W2:Y:S02]  /*09a0*/  LDC.64 R4, c[0x0][0x3a8] ;  /* 0x0000ea00ff047b82 */ /* 0x008ea40000000a00 */
[----:B--2---:R-:W-:-:S05]  /*09b0*/  IMAD.WIDE R4, R3, 0x4, R4 ;  /* 0x0000000403047825 */ /* 0x004fca00078e0204 */
[----:B------:R2:W5:Y:S02]  /*09c0*/  LDG.E R11, desc[UR36][R4.64] ;  /* 0x00000024040b7981 */ /* 0x000564000c1e1900 */
.L_x_22:
[----:B------:R-:W-:Y:S05]  /*09d0*/  BSYNC.RECONVERGENT B1 ;  /* 0x0000000000017941 */ /* 0x000fea0003800200 */
.L_x_21:
[C---:B-----5:R-:W-:Y:S01]  /*09e0*/  ISETP.NE.AND P0, PT, R11.reuse, R28, PT ;  /* 0x0000001c0b00720c */ /* 0x060fe20003f05270 */
[----:B------:R-:W-:Y:S03]  /*09f0*/  BSSY.RECONVERGENT B2, `(.L_x_23) ;  /* 0x000003c000027945 */ /* 0x000fe60003800200 */
[----:B------:R-:W-:-:S04]  /*0a00*/  ISETP.GT.OR P0, PT, R11, R10, !P0 ;  /* 0x0000000a0b00720c */ /* 0x000fc80004704670 */
[----:B------:R-:W-:-:S13]  /*0a10*/  ISETP.LT.OR P0, PT, R2, 0x1, P0 ;  /* 0x000000010200780c */ /* 0x000fda0000701670 */
[----:B------:R-:W-:Y:S05]  /*0a20*/  @P0 BRA `(.L_x_24) ;  /* 0x0000000000e00947 */ /* 0x000fea0003800000 */
[----:B------:R-:W-:Y:S01]  /*0a30*/  BSSY.RECONVERGENT B1, `(.L_x_25) ;  /* 0x0000036000017945 */ /* 0x000fe20003800200 */
[----:B------:R-:W-:-:S07]  /*0a40*/  IMAD.MOV.U32 R13, RZ, RZ, RZ ;  /* 0x000000ffff0d7224 */ /* 0x000fce00078e00ff */
.L_x_34:
[----:B--23--:R-:W-:-:S04]  /*0a50*/  IMAD.WIDE.U32 R4, R13, 0x4, R18 ;  /* 0x000000040d047825 */ /* 0x00cfc800078e0012 */
[----:B------:R-:W-:Y:S01]  /*0a60*/  IMAD.WIDE.U32 R6, R13, 0x4, R16 ;  /* 0x000000040d067825 */ /* 0x000fe200078e0010 */
[----:B------:R-:W2:Y:S04]  /*0a70*/  LD.E R15, desc[UR36][R4.64] ;  /* 0x00000024040f7980 */ /* 0x000ea8000c101900 */
[----:B------:R-:W2:Y:S01]  /*0a80*/  LD.E R12, desc[UR36][R6.64] ;  /* 0x00000024060c7980 */ /* 0x000ea2000c101900 */
[----:B------:R-:W-:Y:S01]  /*0a90*/  BSSY.RECONVERGENT B3, `(.L_x_26) ;  /* 0x0000013000037945 */ /* 0x000fe20003800200 */
[----:B--2---:R-:W-:-:S13]  /*0aa0*/  ISETP.GE.AND P0, PT, R15, R12, PT ;  /* 0x0000000c0f00720c */ /* 0x004fda0003f06270 */
[----:B------:R-:W-:Y:S05]  /*0ab0*/  @P0 BRA `(.L_x_27) ;  /* 0x0000000000400947 */ /* 0x000fea0003800000 */
[----:B------:R-:W-:Y:S01]  /*0ac0*/  IADD3 R14, PT, PT, R15, 0x1, RZ ;  /* 0x000000010f0e7810 */ /* 0x000fe20007ffe0ff */
[----:B------:R-:W-:-:S07]  /*0ad0*/  IMAD.MOV.U32 R21, RZ, RZ, R15 ;  /* 0x000000ffff157224 */ /* 0x000fce00078e000f */
.L_x_29:
[----:B------:R-:W2:Y:S02]  /*0ae0*/  LDC.64 R8, c[0x0][0x3a8] ;  /* 0x0000ea00ff087b82 */ /* 0x000ea40000000a00 */
[----:B--2---:R-:W-:-:S06]  /*0af0*/  IMAD.WIDE R8, R21, 0x4, R8 ;  /* 0x0000000415087825 */ /* 0x004fcc00078e0208 */
[----:B------:R-:W2:Y:S01]  /*0b00*/  LDG.E R8, desc[UR36][R8.64] ;  /* 0x0000002408087981 */ /* 0x000ea2000c1e1900 */
[----:B------:R-:W-:Y:S01]  /*0b10*/  IMAD.MOV.U32 R15, RZ, RZ, R14 ;  /* 0x000000ffff0f7224 */ /* 0x000fe200078e000e */
[----:B--2---:R-:W-:-:S13]  /*0b20*/  ISETP.GE.AND P0, PT, R8, R11, PT ;  /* 0x0000000b0800720c */ /* 0x004fda0003f06270 */
[----:B------:R-:W-:Y:S05]  /*0b30*/  @P0 BRA `(.L_x_28) ;  /* 0x00000000001c0947 */ /* 0x000fea0003800000 */
[----:B------:R2:W-:Y:S04]  /*0b40*/  ST.E desc[UR36][R4.64], R15 ;  /* 0x0000000f04007985 */ /* 0x0005e8000c101924 */
[----:B------:R-:W3:Y:S01]  /*0b50*/  LD.E R12, desc[UR36][R6.64] ;  /* 0x00000024060c7980 */ /* 0x000ee2000c101900 */
[----:B------:R-:W-:Y:S01]  /*0b60*/  VIADD R21, R21, 0x1 ;  /* 0x0000000115157836 */ /* 0x000fe20000000000 */
[C---:B------:R-:W-:Y:S02]  /*0b70*/  IADD3 R14, PT, PT, R15.reuse, 0x1, RZ ;  /* 0x000000010f0e7810 */ /* 0x040fe40007ffe0ff */
[----:B---3--:R-:W-:-:S13]  /*0b80*/  ISETP.GE.AND P0, PT, R15, R12, PT ;  /* 0x0000000c0f00720c */ /* 0x008fda0003f06270 */
[----:B--2---:R-:W-:Y:S05]  /*0b90*/  @!P0 BRA `(.L_x_29) ;  /* 0xfffffffc00d08947 */ /* 0x004fea000383ffff */
[----:B------:R-:W-:Y:S05]  /*0ba0*/  BRA `(.L_x_27) ;  /* 0x0000000000047947 */ /* 0x000fea0003800000 */
.L_x_28:
[----:B------:R-:W-:-:S07]  /*0bb0*/  VIADD R15, R15, 0xffffffff ;  /* 0xffffffff0f0f7836 */ /* 0x000fce0000000000 */
.L_x_27:
[----:B------:R-:W-:Y:S05]  /*0bc0*/  BSYNC.RECONVERGENT B3 ;  /* 0x0000000000037941 */ /* 0x000fea0003800200 */
.L_x_26:
[----:B------:R-:W-:Y:S01]  /*0bd0*/  ISETP.GE.AND P0, PT, R15, R12, PT ;  /* 0x0000000c0f00720c */ /* 0x000fe20003f06270 */
[----:B------:R-:W-:-:S12]  /*0be0*/  BSSY.RECONVERGENT B3, `(.L_x_30) ;  /* 0x0000017000037945 */ /* 0x000fd80003800200 */
[----:B------:R-:W-:Y:S05]  /*0bf0*/  @P0 BRA `(.L_x_31) ;  /* 0x0000000000540947 */ /* 0x000fea0003800000 */
[----:B------:R-:W2:Y:S02]  /*0c00*/  LDC.64 R4, c[0x0][0x3a8] ;  /* 0x0000ea00ff047b82 */ /* 0x000ea40000000a00 */
[----:B--2---:R-:W-:-:S06]  /*0c10*/  IMAD.WIDE R4, R15, 0x4, R4 ;  /* 0x000000040f047825 */ /* 0x004fcc00078e0204 */
[----:B------:R-:W2:Y:S02]  /*0c20*/  LDG.E R4, desc[UR36][R4.64] ;  /* 0x0000002404047981 */ /* 0x000ea4000c1e1900 */
[----:B--2---:R-:W-:-:S13]  /*0c30*/  ISETP.NE.AND P0, PT, R4, R11, PT ;  /* 0x0000000b0400720c */ /* 0x004fda0003f05270 */
[----:B------:R-:W-:Y:S05]  /*0c40*/  @P0 BRA `(.L_x_31) ;  /* 0x0000000000400947 */ /* 0x000fea0003800000 */
[----:B------:R-:W-:-:S13]  /*0c50*/  ISETP.NE.AND P0, PT, R10, R11, PT ;  /* 0x0000000b0a00720c */ /* 0x000fda0003f05270 */
[----:B------:R-:W-:Y:S05]  /*0c60*/  @P0 BRA `(.L_x_32) ;  /* 0x0000000000200947 */ /* 0x000fea0003800000 */
[----:B------:R-:W-:-:S05]  /*0c70*/  IADD3 R4, P0, PT, R13, R27, RZ ;  /* 0x0000001b0d047210 */ /* 0x000fca0007f1e0ff */
[----:B------:R-:W-:-:S05]  /*0c80*/  IMAD.X R5, RZ, RZ, R26, P0 ;  /* 0x000000ffff057224 */ /* 0x000fca00000e061a */
[----:B------:R-:W2:Y:S01]  /*0c90*/  LD.E.U8 R4, desc[UR36][R4.64] ;  /* 0x0000002404047980 */ /* 0x000ea2000c101100 */
[----:B------:R-:W-:Y:S01]  /*0ca0*/  IMAD.MOV.U32 R7, RZ, RZ, RZ ;  /* 0x000000ffff077224 */ /* 0x000fe200078e00ff */
[----:B--2---:R-:W-:-:S13]  /*0cb0*/  ISETP.NE.AND P0, PT, R4, RZ, PT ;  /* 0x000000ff0400720c */ /* 0x004fda0003f05270 */
[----:B------:R-:W-:Y:S05]  /*0cc0*/  @!P0 BRA `(.L_x_33) ;  /* 0x00000000001c8947 */ /* 0x000fea0003800000 */
[----:B------:R-:W-:Y:S01]  /*0cd0*/  IADD3 R31, PT, PT, R31, 0x1, RZ ;  /* 0x000000011f1f7810 */ /* 0x000fe20007ffe0ff */
[----:B------:R-:W-:Y:S06]  /*0ce0*/  BRA `(.L_x_31) ;  /* 0x0000000000187947 */ /* 0x000fec0003800000 */
.L_x_32:
[----:B------:R-:W-:-:S05]  /*0cf0*/  IADD3 R4, P0, PT, R13, R27, RZ ;  /* 0x0000001b0d047210 */ /* 0x000fca0007f1e0ff */
[----:B------:R-:W-:-:S05]  /*0d00*/  IMAD.X R5, RZ, RZ, R26, P0 ;  /* 0x000000ffff057224 */ /* 0x000fca00000e061a */
[----:B------:R-:W2:Y:S02]  /*0d10*/  LD.E.U8 R4, desc[UR36][R4.64] ;  /* 0x0000002404047980 */ /* 0x000ea4000c101100 */
[----:B--2---:R-:W-:-:S04]  /*0d20*/  ISETP.NE.AND P0, PT, R4, RZ, PT ;  /* 0x000000ff0400720c */ /* 0x004fc80003f05270 */
[----:B------:R-:W-:-:S09]  /*0d30*/  SEL R7, RZ, 0x1, P0 ;  /* 0x00000001ff077807 */ /* 0x000fd20000000000 */
.L_x_33:
[----:B------:R-:W-:-:S07]  /*0d40*/  IMAD.IADD R36, R36, 0x1, R7 ;  /* 0x0000000124247824 */ /* 0x000fce00078e0207 */
.L_x_31:
[----:B------:R-:W-:Y:S05]  /*0d50*/  BSYNC.RECONVERGENT B3 ;  /* 0x0000000000037941 */ /* 0x000fea0003800200 */
.L_x_30:
[----:B------:R-:W-:-:S05]  /*0d60*/  VIADD R13, R13, 0x1 ;  /* 0x000000010d0d7836 */ /* 0x000fca0000000000 */
[----:B------:R-:W-:-:S13]  /*0d70*/  ISETP.NE.AND P0, PT, R13, R2, PT ;  /* 0x000000020d00720c */ /* 0x000fda0003f05270 */
[----:B------:R-:W-:Y:S05]  /*0d80*/  @P0 BRA `(.L_x_34) ;  /* 0xfffffffc00300947 */ /* 0x000fea000383ffff */
[----:B------:R-:W-:Y:S05]  /*0d90*/  BSYNC.RECONVERGENT B1 ;  /* 0x0000000000017941 */ /* 0x000fea0003800200 */
.L_x_25:
[----:B------:R4:W5:Y:S02]  /*0da0*/  LDG.E R7, desc[UR36][R24.64+0x4] ;  /* 0x0000042418077981 */ /* 0x000964000c1e1900 */
.L_x_24:
[----:B------:R-:W-:Y:S05]  /*0db0*/  BSYNC.RECONVERGENT B2 ;  /* 0x0000000000027941 */ /* 0x000fea0003800200 */
.L_x_23:
[----:B------:R-:W-:Y:S01]  /*0dc0*/  ISETP.GT.AND P1, PT, R10, R11, PT ;  /* 0x0000000b0a00720c */ /* 0x000fe20003f24270 */
[----:B--23--:R-:W-:Y:S01]  /*0dd0*/  VIADD R5, R3, 0x1 ;  /* 0x0000000103057836 */ /* 0x00cfe20000000000 */
[----:B------:R-:W-:Y:S02]  /*0de0*/  ISETP.GT.AND P0, PT, R11, R10, PT ;  /* 0x0000000a0b00720c */ /* 0x000fe40003f04270 */
[----:B------:R-:W-:-:S09]  /*0df0*/  IADD3 R4, PT, PT, R0, 0x1, RZ ;  /* 0x0000000100047810 */ /* 0x000fd20007ffe0ff */
[----:B------:R-:W-:Y:S02]  /*0e00*/  @P1 IMAD.MOV R4, RZ, RZ, R0 ;  /* 0x000000ffff041224 */ /* 0x000fe400078e0200 */
[----:B------:R-:W-:-:S03]  /*0e10*/  @P0 IMAD.MOV R5, RZ, RZ, R3 ;  /* 0x000000ffff050224 */ /* 0x000fc600078e0203 */
[----:B------:R-:W-:Y:S01]  /*0e20*/  MOV R0, R4 ;  /* 0x0000000400007202 */ /* 0x000fe20000000f00 */
[----:B------:R-:W-:Y:S01]  /*0e30*/  IMAD.MOV.U32 R3, RZ, RZ, R5 ;  /* 0x000000ffff037224 */ /* 0x000fe200078e0005 */
[----:B------:R-:W-:Y:S06]  /*0e40*/  BRA `(.L_x_35) ;  /* 0xfffffff8008c7947 */ /* 0x000fec000383ffff */
.L_x_20:
[----:B------:R-:W-:Y:S05]  /*0e50*/  BSYNC.RECONVERGENT B0 ;  /* 0x0000000000007941 */ /* 0x000fea0003800200 */
.L_x_16:
[----:B------:R-:W-:Y:S01]  /*0e60*/  MOV R2, 0x8 ;  /* 0x0000000800027802 */ /* 0x000fe20000000f00 */
[----:B------:R-:W-:Y:S02]  /*0e70*/  IMAD.MOV.U32 R4, RZ, RZ, R18 ;  /* 0x000000ffff047224 */ /* 0x000fe400078e0012 */
[----:B------:R-:W-:-:S03]  /*0e80*/  IMAD.MOV.U32 R5, RZ, RZ, R19 ;  /* 0x000000ffff057224 */ /* 0x000fc600078e0013 */
[----:B------:R-:W2:Y:S04]  /*0e90*/  LDC.64 R2, c[0x4][R2] ;  /* 0x0100000002027b82 */ /* 0x000ea80000000a00 */
[----:B------:R-:W-:-:S07]  /*0ea0*/  LEPC R20, `(.L_x_36) ;  /* 0x000000001014794e */ /* 0x000fce0000000000 */
[----:B012---:R-:W-:Y:S05]  /*0eb0*/  CALL.ABS.NOINC R2 ;  /* 0x0000000002007343 */ /* 0x007fea0003c00000 */
.L_x_36:
[----:B------:R-:W-:Y:S01]  /*0ec0*/  MOV R18, 0x8 ;  /* 0x0000000800127802 */ /* 0x000fe20000000f00 */
[----:B------:R-:W-:Y:S01]  /*0ed0*/  IMAD.MOV.U32 R5, RZ, RZ, R17 ;  /* 0x000000ffff057224 */ /* 0x000fe200078e0011 */
[----:B------:R-:W-:Y:S02]  /*0ee0*/  MOV R4, R16 ;  /* 0x0000001000047202 */ /* 0x000fe40000000f00 */
[----:B------:R0:W1:Y:S05]  /*0ef0*/  LDC.64 R2, c[0x4][R18] ;  /* 0x0100000012027b82 */ /* 0x00006a0000000a00 */
[----:B------:R-:W-:-:S07]  /*0f00*/  LEPC R20, `(.L_x_37) ;  /* 0x000000001014794e */ /* 0x000fce0000000000 */
[----:B01----:R-:W-:Y:S05]  /*0f10*/  CALL.ABS.NOINC R2 ;  /* 0x0000000002007343 */ /* 0x003fea0003c00000 */
.L_x_37:
[----:B------:R0:W1:Y:S01]  /*0f20*/  LDC.64 R2, c[0x4][R18] ;  /* 0x0100000012027b82 */ /* 0x0000620000000a00 */
[----:B------:R-:W-:Y:S02]  /*0f30*/  IMAD.MOV.U32 R4, RZ, RZ, R27 ;  /* 0x000000ffff047224 */ /* 0x000fe400078e001b */
[----:B------:R-:W-:-:S07]  /*0f40*/  IMAD.MOV.U32 R5, RZ, RZ, R26 ;  /* 0x000000ffff057224 */ /* 0x000fce00078e001a */
[----:B------:R-:W-:-:S07]  /*0f50*/  LEPC R20, `(.L_x_38) ;  /* 0x000000001014794e */ /* 0x000fce0000000000 */
[----:B01----:R-:W-:Y:S05]  /*0f60*/  CALL.ABS.NOINC R2 ;  /* 0x0000000002007343 */ /* 0x003fea0003c00000 */
.L_x_38:
[----:B------:R-:W0:Y:S01]  /*0f70*/  LDCU.64 UR4, c[0x0][0x388] ;  /* 0x00007100ff0477ac */ /* 0x000e220008000a00 */
[C---:B------:R-:W-:Y:S01]  /*0f80*/  IMAD.IADD R2, R33.reuse, 0x1, R32 ;  /* 0x0000000121027824 */ /* 0x040fe200078e0220 */
[----:B------:R-:W-:Y:S01]  /*0f90*/  IADD3 R0, PT, PT, R33, -0x1, RZ ;  /* 0xffffffff21007810 */ /* 0x000fe20007ffe0ff */
[----:B------:R-:W-:Y:S01]  /*0fa0*/  VIADD R3, R32, 0xffffffff ;  /* 0xffffffff20037836 */ /* 0x000fe20000000000 */
[----:B------:R-:W1:Y:S01]  /*0fb0*/  LDC.64 R12, c[0x0][0x3b0] ;  /* 0x0000ec00ff0c7b82 */ /* 0x000e620000000a00 */
[----:B------:R-:W-:Y:S01]  /*0fc0*/  SHF.R.S32.HI R35, RZ, 0x1f, R34 ;  /* 0x0000001fff237819 */ /* 0x000fe20000011422 */
[----:B------:R-:W-:Y:S01]  /*0fd0*/  IMAD R29, R29, 0x68, RZ ;  /* 0x000000681d1d7824 */ /* 0x000fe200078e02ff */
[----:B------:R-:W-:Y:S01]  /*0fe0*/  IADD3 R4, PT, PT, R34, 0x2, R2 ;  /* 0x0000000222047810 */ /* 0x000fe20007ffe002 */
[----:B------:R-:W-:Y:S01]  /*0ff0*/  IMAD R0, R33, R0, RZ ;  /* 0x0000000021007224 */ /* 0x000fe200078e02ff */
[----:B------:R-:W-:Y:S01]  /*1000*/  LEA.HI R16, R31, R31, RZ, 0x1 ;  /* 0x0000001f1f107211 */ /* 0x000fe200078f08ff */
[----:B------:R-:W-:Y:S01]  /*1010*/  IMAD R3, R32, R3, RZ ;  /* 0x0000000320037224 */ /* 0x000fe200078e02ff */
[----:B------:R-:W-:Y:S01]  /*1020*/  SHF.R.S32.HI R5, RZ, 0x1f, R4 ;  /* 0x0000001fff057819 */ /* 0x000fe20000011404 */
[----:B------:R-:W-:Y:S01]  /*1030*/  IMAD R32, R33, R32, RZ ;  /* 0x0000002021207224 */ /* 0x000fe200078e02ff */
[----:B------:R-:W-:Y:S01]  /*1040*/  LEA.HI R0, R0, R0, RZ, 0x1 ;  /* 0x0000000000007211 */ /* 0x000fe200078f08ff */
[----:B------:R-:W-:Y:S01]  /*1050*/  IMAD R20, R34, R2, RZ ;  /* 0x0000000222147224 */ /* 0x000fe200078e02ff */
[----:B------:R-:W-:-:S02]  /*1060*/  LEA.HI R3, R3, R3, RZ, 0x1 ;  /* 0x0000000303037211 */ /* 0x000fc400078f08ff */
[----:B------:R-:W-:Y:S02]  /*1070*/  SHF.R.S32.HI R0, RZ, 0x1, R0 ;  /* 0x00000001ff007819 */ /* 0x000fe40000011400 */
[----:B0-----:R-:W-:Y:S02]  /*1080*/  IADD3 R4, P0, PT, -R4, UR4, RZ ;  /* 0x0000000404047c10 */ /* 0x001fe4000ff1e1ff */
[----:B------:R-:W-:Y:S02]  /*1090*/  LEA.HI.SX32 R6, R3, R0, 0x1f ;  /* 0x0000000003067211 */ /* 0x000fe400078ffaff */
[----:B------:R-:W-:Y:S01]  /*10a0*/  IADD3.X R5, PT, PT, ~R5, UR5, RZ, P0, !PT ;  /* 0x0000000505057c10 */ /* 0x000fe200087fe5ff */
[CC--:B------:R-:W-:Y:S01]  /*10b0*/  IMAD.WIDE.U32 R10, R4.reuse, R34.reuse, RZ ;  /* 0x00000022040a7225 */ /* 0x0c0fe200078e00ff */
[----:B------:R-:W-:Y:S01]  /*10c0*/  IADD3 R15, P0, PT, R4, -0x1, RZ ;  /* 0xffffffff040f7810 */ /* 0x000fe20007f1e0ff */
[----:B------:R-:W0:Y:S01]  /*10d0*/  LDCU.64 UR4, c[0x0][0x398] ;  /* 0x00007300ff0477ac */ /* 0x000e220008000a00 */
[----:B------:R-:W-:Y:S01]  /*10e0*/  SHF.R.S32.HI R3, RZ, 0x1f, R2 ;  /* 0x0000001fff037819 */ /* 0x000fe20000011402 */
[C---:B------:R-:W-:Y:S01]  /*10f0*/  IMAD R9, R5.reuse, R34, RZ ;  /* 0x0000002205097224 */ /* 0x040fe200078e02ff */
[C---:B------:R-:W-:Y:S01]  /*1100*/  IADD3.X R7, PT, PT, R5.reuse, -0x1, RZ, P0, !PT ;  /* 0xffffffff05077810 */ /* 0x040fe200007fe4ff */
[----:B------:R-:W-:Y:S01]  /*1110*/  IMAD R17, R5, R2, RZ ;  /* 0x0000000205117224 */ /* 0x000fe200078e02ff */
[----:B------:R-:W-:Y:S01]  /*1120*/  SHF.R.S32.HI R16, RZ, 0x1, R16 ;  /* 0x00000001ff107819 */ /* 0x000fe20000011410 */
[----:B-1----:R-:W-:Y:S01]  /*1130*/  IMAD.WIDE.U32 R12, R30, 0x68, R12 ;  /* 0x000000681e0c7825 */ /* 0x002fe200078e000c */
[----:B------:R-:W-:-:S02]  /*1140*/  SHF.R.S32.HI R37, RZ, 0x1f, R36 ;  /* 0x0000001fff257819 */ /* 0x000fc40000011424 */
[----:B------:R-:W-:Y:S01]  /*1150*/  SHF.R.S32.HI R33, RZ, 0x1f, R32 ;  /* 0x0000001fff217819 */ /* 0x000fe20000011420 */
[-C--:B------:R-:W-:Y:S01]  /*1160*/  IMAD R0, R7, R4.reuse, RZ ;  /* 0x0000000407007224 */ /* 0x080fe200078e02ff */
[----:B------:R-:W-:Y:S01]  /*1170*/  SHF.R.S32.HI R21, RZ, 0x1f, R20 ;  /* 0x0000001fff157819 */ /* 0x000fe20000011414 */
[-C--:B------:R-:W-:Y:S02]  /*1180*/  IMAD R7, R35, R4.reuse, R9 ;  /* 0x0000000423077224 */ /* 0x080fe400078e0209 */
[C---:B------:R-:W-:Y:S02]  /*1190*/  IMAD R19, R15.reuse, R5, R0 ;  /* 0x000000050f137224 */ /* 0x040fe400078e0200 */
[----:B------:R-:W-:-:S04]  /*11a0*/  IMAD.WIDE.U32 R14, R15, R4, RZ ;  /* 0x000000040f0e7225 */ /* 0x000fc800078e00ff */
[----:B------:R-:W-:Y:S02]  /*11b0*/  IMAD.IADD R0, R15, 0x1, R19 ;  /* 0x000000010f007824 */ /* 0x000fe400078e0213 */
[----:B------:R-:W1:Y:S01]  /*11c0*/  LDC.64 R18, c[0x0][0x380] ;  /* 0x0000e000ff127b82 */ /* 0x000e620000000a00 */
[----:B------:R-:W-:Y:S02]  /*11d0*/  IMAD.IADD R11, R11, 0x1, R7 ;  /* 0x000000010b0b7824 */ /* 0x000fe400078e0207 */
[----:B------:R-:W-:Y:S01]  /*11e0*/  VIADD R7, R34, 0xffffffff ;  /* 0xffffffff22077836 */ /* 0x000fe20000000000 */
[--C-:B------:R-:W-:Y:S01]  /*11f0*/  SHF.R.U64 R14, R14, 0x1, R0.reuse ;  /* 0x000000010e0e7819 */ /* 0x100fe20000001200 */
[----:B------:R-:W-:Y:S01]  /*1200*/  IMAD.WIDE.U32 R8, R4, R2, RZ ;  /* 0x0000000204087225 */ /* 0x000fe200078e00ff */
[----:B------:R-:W-:-:S03]  /*1210*/  SHF.R.U32.HI R15, RZ, 0x1, R0 ;  /* 0x00000001ff0f7819 */ /* 0x000fc60000011600 */
[----:B------:R-:W-:Y:S02]  /*1220*/  IMAD R17, R3, R4, R17 ;  /* 0x0000000403117224 */ /* 0x000fe400078e0211 */
[----:B------:R-:W-:Y:S02]  /*1230*/  IMAD R7, R34, R7, RZ ;  /* 0x0000000722077224 */ /* 0x000fe400078e02ff */
[----:B------:R-:W-:Y:S01]  /*1240*/  IMAD.IADD R13, R13, 0x1, R29 ;  /* 0x000000010d0d7824 */ /* 0x000fe200078e021d */
[----:B------:R-:W-:Y:S02]  /*1250*/  IADD3 R9, PT, PT, R9, R17, RZ ;  /* 0x0000001109097210 */ /* 0x000fe40007ffe0ff */
[----:B------:R-:W-:Y:S02]  /*1260*/  SHF.R.S32.HI R17, RZ, 0x1f, R16 ;  /* 0x0000001fff117819 */ /* 0x000fe40000011410 */
[----:B------:R-:W-:Y:S01]  /*1270*/  LEA.HI R7, R7, R7, RZ, 0x1 ;  /* 0x0000000707077211 */ /* 0x000fe200078f08ff */
[----:B------:R-:W-:Y:S04]  /*1280*/  STG.E.64 desc[UR36][R12.64+0x20], R36 ;  /* 0x000020240c007986 */ /* 0x000fe8000c101b24 */
[----:B------:R2:W-:Y:S01]  /*1290*/  STG.E.64 desc[UR36][R12.64+0x18], R16 ;  /* 0x000018100c007986 */ /* 0x0005e2000c101b24 */
[----:B-1----:R-:W-:-:S03]  /*12a0*/  IMAD.WIDE R18, R28, 0x4, R18 ;  /* 0x000000041c127825 */ /* 0x002fc600078e0212 */
[----:B------:R-:W-:Y:S04]  /*12b0*/  STG.E.64 desc[UR36][R12.64+0x30], R32 ;  /* 0x000030200c007986 */ /* 0x000fe8000c101b24 */
[----:B------:R-:W-:Y:S04]  /*12c0*/  STG.E.64 desc[UR36][R12.64], R34 ;  /* 0x000000220c007986 */ /* 0x000fe8000c101b24 */
[----:B------:R-:W-:Y:S01]  /*12d0*/  STG.E.64 desc[UR36][R12.64+0x38], R20 ;  /* 0x000038140c007986 */ /* 0x000fe2000c101b24 */
[----:B--2---:R-:W-:Y:S02]  /*12e0*/  SHF.R.S32.HI R16, RZ, 0x1, R7 ;  /* 0x00000001ff107819 */ /* 0x004fe40000011407 */
[----:B------:R-:W-:Y:S01]  /*12f0*/  SHF.R.S32.HI R7, RZ, 0x1f, R6 ;  /* 0x0000001fff077819 */ /* 0x000fe20000011406 */
[----:B------:R1:W-:Y:S01]  /*1300*/  STG.E.64 desc[UR36][R12.64+0x8], R2 ;  /* 0x000008020c007986 */ /* 0x0003e2000c101b24 */
[----:B------:R-:W-:-:S03]  /*1310*/  SHF.R.S32.HI R17, RZ, 0x1f, R16 ;  /* 0x0000001fff117819 */ /* 0x000fc60000011410 */
[----:B------:R-:W-:Y:S04]  /*1320*/  STG.E.64 desc[UR36][R12.64+0x10], R4 ;  /* 0x000010040c007986 */ /* 0x000fe8000c101b24 */
[----:B------:R-:W-:Y:S04]  /*1330*/  STG.E.64 desc[UR36][R12.64+0x28], R16 ;  /* 0x000028100c007986 */ /* 0x000fe8000c101b24 */
[----:B------:R-:W-:Y:S04]  /*1340*/  STG.E.64 desc[UR36][R12.64+0x40], R6 ;  /* 0x000040060c007986 */ /* 0x000fe8000c101b24 */
[----:B------:R-:W-:Y:S04]  /*1350*/  STG.E.64 desc[UR36][R12.64+0x48], R10 ;  /* 0x0000480a0c007986 */ /* 0x000fe8000c101b24 */
[----:B------:R-:W-:Y:S04]  /*1360*/  STG.E.64 desc[UR36][R12.64+0x50], R8 ;  /* 0x000050080c007986 */ /* 0x000fe8000c101b24 */
[----:B------:R-:W-:Y:S04]  /*1370*/  STG.E.64 desc[UR36][R12.64+0x58], R14 ;  /* 0x0000580e0c007986 */ /* 0x000fe8000c101b24 */
[----:B------:R-:W2:Y:S04]  /*1380*/  LDG.E R0, desc[UR36][R18.64+0x4] ;  /* 0x0000042412007981 */ /* 0x000ea8000c1e1900 */
[----:B-1----:R-:W2:Y:S04]  /*1390*/  LDG.E R3, desc[UR36][R18.64] ;  /* 0x0000002412037981 */ /* 0x002ea8000c1e1900 */
[----:B------:R-:W3:Y:S04]  /*13a0*/  LDG.E R20, desc[UR36][R22.64+0x4] ;  /* 0x0000042416147981 */ /* 0x000ee8000c1e1900 */
[----:B------:R-:W3:Y:S01]  /*13b0*/  LDG.E R21, desc[UR36][R22.64] ;  /* 0x0000002416157981 */ /* 0x000ee2000c1e1900 */
[----:B--2---:R-:W-:Y:S01]  /*13c0*/  IMAD.IADD R0, R3, 0x1, -R0 ;  /* 0x0000000103007824 */ /* 0x004fe200078e0a00 */
[----:B---3--:R-:W-:-:S04]  /*13d0*/  IADD3 R21, PT, PT, -R20, R21, RZ ;  /* 0x0000001514157210 */ /* 0x008fc80007ffe1ff */
[--C-:B0-----:R-:W-:Y:S02]  /*13e0*/  IADD3 R2, P0, P1, R21, UR4, R0.reuse ;  /* 0x0000000415027c10 */ /* 0x101fe4000f91e000 */
[----:B------:R-:W-:Y:S02]  /*13f0*/  SHF.R.S32.HI R3, RZ, 0x1f, R21 ;  /* 0x0000001fff037819 */ /* 0x000fe40000011415 */
[----:B------:R-:W-:-:S04]  /*1400*/  SHF.R.S32.HI R0, RZ, 0x1f, R0 ;  /* 0x0000001fff007819 */ /* 0x000fc80000011400 */
[----:B------:R-:W-:Y:S02]  /*1410*/  IADD3.X R0, PT, PT, R3, UR5, R0, P0, P1 ;  /* 0x0000000503007c10 */ /* 0x000fe400087e2400 */
[----:B------:R-:W-:-:S05]  /*1420*/  IADD3 R2, P0, PT, R2, 0x1, RZ ;  /* 0x0000000102027810 */ /* 0x000fca0007f1e0ff */
[----:B------:R-:W-:-:S05]  /*1430*/  IMAD.X R3, RZ, RZ, R0, P0 ;  /* 0x000000ffff037224 */ /* 0x000fca00000e0600 */
[----:B------:R-:W-:Y:S01]  /*1440*/  STG.E.64 desc[UR36][R12.64+0x60], R2 ;  /* 0x000060020c007986 */ /* 0x000fe2000c101b24 */
[----:B------:R-:W-:Y:S05]  /*1450*/  EXIT ;  /* 0x000000000000794d */ /* 0x000fea0003800000 */
.L_x_39:
[----:B------:R-:W-:-:S00]  /*1460*/  BRA `(.L_x_39) ;  /* 0xfffffffc00fc7947 */ /* 0x000fc0000383ffff */
[----:B------:R-:W-:-:S00]  /*1470*/  NOP ;  /* 0x0000000000007918 */ /* 0x000fc00000000000 */
        /* <DEDUP_REMOVED lines=8> */
.L_x_40:


//--------------------- .nv.shared.reserved.0     --------------------------
	.section	.nv.shared.reserved.0,"aw",@nobits
	.weak		__nv_reservedSMEM_offset_0_alias
	.size		__nv_reservedSMEM_offset_0_alias, 0, 64
	.other		__nv_reservedSMEM_offset_0_alias,@"STO_CUDA_RESERVED_SHARED STV_DEFAULT"
__nv_reservedSMEM_offset_0_alias:
	.zero		0
	.zero		64


//--------------------- .nv.constant0._Z9graphletsPiyS_yS_S_P11EDGE_OUTPUT --------------------------
	.section	.nv.constant0._Z9graphletsPiyS_yS_S_P11EDGE_OUTPUT,"a",@progbits
	.sectionflags	@""
	.align	4
.nv.constant0._Z9graphletsPiyS_yS_S_P11EDGE_OUTPUT:
	.zero		952


//--------------------- SYMBOLS --------------------------

	.type		.nv.reservedSmem.offset0,@object
	.size		.nv.reservedSmem.offset0,0x4
	.type		malloc,@function
	.type		free,@function
